//
// Generated by NVIDIA NVVM Compiler
//
// Compiler Build ID: CL-36424714
// Cuda compilation tools, release 13.0, V13.0.88
// Based on NVVM 20.0.0
//

.version 9.0
.target sm_100
.address_size 64

	// .globl	_Z3subPdS_S_

.visible .entry _Z3subPdS_S_(
	.param .u64 .ptr .align 1 _Z3subPdS_S__param_0,
	.param .u64 .ptr .align 1 _Z3subPdS_S__param_1,
	.param .u64 .ptr .align 1 _Z3subPdS_S__param_2
)
{
	.reg .b16 	%rs<5>;
	.reg .b32 	%r<3>;
	.reg .b64 	%rd<12>;
	.reg .b64 	%fd<4>;

	ld.param.u64 	%rd1, [_Z3subPdS_S__param_0];
	ld.param.u64 	%rd2, [_Z3subPdS_S__param_1];
	ld.param.u64 	%rd3, [_Z3subPdS_S__param_2];
	cvta.to.global.u64 	%rd4, %rd3;
	cvta.to.global.u64 	%rd5, %rd2;
	cvta.to.global.u64 	%rd6, %rd1;
	mov.u32 	%r1, %tid.x;
	cvt.u16.u32 	%rs1, %r1;
	mul.hi.u16 	%rs2, %rs1, 6554;
	mul.lo.s16 	%rs3, %rs2, 10;
	sub.s16 	%rs4, %rs1, %rs3;
	mul.wide.u32 	%rd7, %r1, 8;
	add.s64 	%rd8, %rd6, %rd7;
	ld.global.f64 	%fd1, [%rd8];
	cvt.u32.u16 	%r2, %rs4;
	mul.wide.u32 	%rd9, %r2, 8;
	add.s64 	%rd10, %rd5, %rd9;
	ld.global.f64 	%fd2, [%rd10];
	sub.f64 	%fd3, %fd1, %fd2;
	add.s64 	%rd11, %rd4, %rd7;
	st.global.f64 	[%rd11], %fd3;
	ret;

}


// ===== COMPILED SASS (sm_100) =====

	.target	sm_100

	.elftype	@"ET_EXEC"


//--------------------- .note.nv.tkinfo           --------------------------
	.section	.note.nv.tkinfo,"",@"SHT_NOTE"
	.sectionflags	@"SHF_NOTE_NV_TKINFO"
	.tkinfo
        /*0018*/ 	.word	0x00000002
        /*0030*/ 	.string	""
        /*0030*/ 	.string	"ptxas"
        /*0030*/ 	.string	"Cuda compilation tools, release 13.0, V13.0.88"
        /*0030*/ 	.string	"Build cuda_13.0.r13.0/compiler.36424714_0"
        /*0030*/ 	.string	"-arch sm_100 -m 64 "



//--------------------- .note.nv.cuinfo           --------------------------
	.section	.note.nv.cuinfo,"",@"SHT_NOTE"
	.sectionflags	@"SHF_NOTE_NV_CUINFO"
        /*0018*/ 	.short	0x0002
        /*001a*/ 	.short	0x0064
        /*001c*/ 	.short	0x0082
	.zero		2


//--------------------- .nv.info                  --------------------------
	.section	.nv.info,"",@"SHT_CUDA_INFO"
	.align	4


	//----- nvinfo : EIATTR_REGCOUNT
	.align		4
        /*0000*/ 	.byte	0x04, 0x2f
        /*0002*/ 	.short	(.L_1 - .L_0)
	.align		4
.L_0:
        /*0004*/ 	.word	index@(_Z3subPdS_S_)
        /*0008*/ 	.word	0x0000000e


	//----- nvinfo : EIATTR_FRAME_SIZE
	.align		4
.L_1:
        /*000c*/ 	.byte	0x04, 0x11
        /*000e*/ 	.short	(.L_3 - .L_2)
	.align		4
.L_2:
        /*0010*/ 	.word	index@(_Z3subPdS_S_)
        /*0014*/ 	.word	0x00000000


	//----- nvinfo : EIATTR_MIN_STACK_SIZE
	.align		4
.L_3:
        /*0018*/ 	.byte	0x04, 0x12
        /*001a*/ 	.short	(.L_5 - .L_4)
	.align		4
.L_4:
        /*001c*/ 	.word	index@(_Z3subPdS_S_)
        /*0020*/ 	.word	0x00000000
.L_5:


//--------------------- .nv.compat                --------------------------
	.section	.nv.compat,"",@"SHT_CUDA_COMPAT_INFO"
	.align	4
        /*0000*/ 	.byte	0x02, 0x09, 0x00, 0x00, 0x02, 0x02, 0x01, 0x00, 0x02, 0x05, 0x05, 0x00, 0x03, 0x07, 0x01, 0x01
        /*0010*/ 	.byte	0x02, 0x03, 0x00, 0x00, 0x02, 0x06, 0x01, 0x00, 0x04, 0x0b, 0x08, 0x00, 0x01, 0x00, 0x00, 0x00
        /*0020*/ 	.byte	0x00, 0x00, 0x00, 0x00


//--------------------- .nv.info._Z3subPdS_S_     --------------------------
	.section	.nv.info._Z3subPdS_S_,"",@"SHT_CUDA_INFO"
	.sectionflags	@""
	.align	4


	//----- nvinfo : EIATTR_CUDA_API_VERSION
	.align		4
        /*0000*/ 	.byte	0x04, 0x37
        /*0002*/ 	.short	(.L_7 - .L_6)
.L_6:
        /*0004*/ 	.word	0x00000082


	//----- nvinfo : EIATTR_KPARAM_INFO
	.align		4
.L_7:
        /*0008*/ 	.byte	0x04, 0x17
        /*000a*/ 	.short	(.L_9 - .L_8)
.L_8:
        /*000c*/ 	.word	0x00000000
        /*0010*/ 	.short	0x0002
        /*0012*/ 	.short	0x0010
        /*0014*/ 	.byte	0x00, 0xf5, 0x21, 0x00


	//----- nvinfo : EIATTR_KPARAM_INFO
	.align		4
.L_9:
        /*0018*/ 	.byte	0x04, 0x17
        /*001a*/ 	.short	(.L_11 - .L_10)
.L_10:
        /*001c*/ 	.word	0x00000000
        /*0020*/ 	.short	0x0001
        /*0022*/ 	.short	0x0008
        /*0024*/ 	.byte	0x00, 0xf5, 0x21, 0x00


	//----- nvinfo : EIATTR_KPARAM_INFO
	.align		4
.L_11:
        /*0028*/ 	.byte	0x04, 0x17
        /*002a*/ 	.short	(.L_13 - .L_12)
.L_12:
        /*002c*/ 	.word	0x00000000
        /*0030*/ 	.short	0x0000
        /*0032*/ 	.short	0x0000
        /*0034*/ 	.byte	0x00, 0xf5, 0x21, 0x00


	//----- nvinfo : EIATTR_SPARSE_MMA_MASK
	.align		4
.L_13:
        /*0038*/ 	.byte	0x03, 0x50
        /*003a*/ 	.short	0x0000


	//----- nvinfo : EIATTR_MAXREG_COUNT
	.align		4
        /*003c*/ 	.byte	0x03, 0x1b
        /*003e*/ 	.short	0x00ff


	//----- nvinfo : EIATTR_MERCURY_ISA_VERSION
	.align		4
        /*0040*/ 	.byte	0x03, 0x5f
        /*0042*/ 	.short	0x0101


	//----- nvinfo : EIATTR_VRC_CTA_INIT_COUNT
	.align		4
        /*0044*/ 	.byte	0x02, 0x4a
	.zero		1
	.zero		1


	//----- nvinfo : EIATTR_EXIT_INSTR_OFFSETS
	.align		4
        /*0048*/ 	.byte	0x04, 0x1c
        /*004a*/ 	.short	(.L_15 - .L_14)


	//   ....[0]....
.L_14:
        /*004c*/ 	.word	0x00000160


	//----- nvinfo : EIATTR_CBANK_PARAM_SIZE
	.align		4
.L_15:
        /*0050*/ 	.byte	0x03, 0x19
        /*0052*/ 	.short	0x0018


	//----- nvinfo : EIATTR_PARAM_CBANK
	.align		4
        /*0054*/ 	.byte	0x04, 0x0a
        /*0056*/ 	.short	(.L_17 - .L_16)
	.align		4
.L_16:
        /*0058*/ 	.word	index@(.nv.constant0._Z3subPdS_S_)
        /*005c*/ 	.short	0x0380
        /*005e*/ 	.short	0x0018


	//----- nvinfo : EIATTR_SW_WAR
	.align		4
.L_17:
        /*0060*/ 	.byte	0x04, 0x36
        /*0062*/ 	.short	(.L_19 - .L_18)
.L_18:
        /*0064*/ 	.word	0x00000008
.L_19:


//--------------------- .nv.callgraph             --------------------------
	.section	.nv.callgraph,"",@"SHT_CUDA_CALLGRAPH"
	.align	4
	.sectionentsize	8
	.align		4
        /*0000*/ 	.word	0x00000000
	.align		4
        /*0004*/ 	.word	0xffffffff
	.align		4
        /*0008*/ 	.word	0x00000000
	.align		4
        /*000c*/ 	.word	0xfffffffe
	.align		4
        /*0010*/ 	.word	0x00000000
	.align		4
        /*0014*/ 	.word	0xfffffffd
	.align		4
        /*0018*/ 	.word	0x00000000
	.align		4
        /*001c*/ 	.word	0xfffffffc


//--------------------- .text._Z3subPdS_S_        --------------------------
	.section	.text._Z3subPdS_S_,"ax",@progbits
	.align	128
        .global         _Z3subPdS_S_
        .type           _Z3subPdS_S_,@function
        .size           _Z3subPdS_S_,(.L_x_1 - _Z3subPdS_S_)
        .other          _Z3subPdS_S_,@"STO_CUDA_ENTRY STV_DEFAULT"
_Z3subPdS_S_:
.text._Z3subPdS_S_:
[----:B------:R-:W-:Y:S01]  /*0000*/  LDC R1, c[0x0][0x37c] ;  /* 0x0000df00ff017b82 */ /* 0x000fe20000000800 */
[----:B------:R-:W0:Y:S07]  /*0010*/  S2R R11, SR_TID.X ;  /* 0x00000000000b7919 */ /* 0x000e2e0000002100 */
[----:B------:R-:W1:Y:S01]  /*0020*/  LDC.64 R2, c[0x0][0x380] ;  /* 0x0000e000ff027b82 */ /* 0x000e620000000a00 */
[----:B------:R-:W2:Y:S07]  /*0030*/  LDCU.64 UR4, c[0x0][0x358] ;  /* 0x00006b00ff0477ac */ /* 0x000eae0008000a00 */
[----:B------:R-:W3:Y:S08]  /*0040*/  LDC.64 R4, c[0x0][0x388] ;  /* 0x0000e200ff047b82 */ /* 0x000ef00000000a00 */
[----:B------:R-:W4:Y:S01]  /*0050*/  LDC.64 R8, c[0x0][0x390] ;  /* 0x0000e400ff087b82 */ /* 0x000f220000000a00 */
[C---:B0-----:R-:W-:Y:S01]  /*0060*/  LOP3.LUT R0, R11.reuse, 0xffff, RZ, 0xc0, !PT ;  /* 0x0000ffff0b007812 */ /* 0x041fe200078ec0ff */
[----:B-1----:R-:W-:-:S04]  /*0070*/  IMAD.WIDE.U32 R2, R11, 0x8, R2 ;  /* 0x000000080b027825 */ /* 0x002fc800078e0002 */
[----:B------:R-:W-:Y:S02]  /*0080*/  IMAD R0, R0, 0x199a, RZ ;  /* 0x0000199a00007824 */ /* 0x000fe400078e02ff */
[----:B--2---:R-:W2:Y:S03]  /*0090*/  LDG.E.64 R2, desc[UR4][R2.64] ;  /* 0x0000000402027981 */ /* 0x004ea6000c1e1b00 */
[----:B------:R-:W-:-:S04]  /*00a0*/  SHF.R.U32.HI R0, RZ, 0x10, R0 ;  /* 0x00000010ff007819 */ /* 0x000fc80000011600 */
[----:B------:R-:W-:-:S05]  /*00b0*/  PRMT R0, R0, 0x9910, RZ ;  /* 0x0000991000007816 */ /* 0x000fca00000000ff */
[----:B------:R-:W-:-:S05]  /*00c0*/  IMAD R0, R0, 0xa, RZ ;  /* 0x0000000a00007824 */ /* 0x000fca00078e02ff */
[----:B------:R-:W-:-:S04]  /*00d0*/  IADD3 R0, PT, PT, RZ, -R0, RZ ;  /* 0x80000000ff007210 */ /* 0x000fc80007ffe0ff */
[----:B------:R-:W-:-:S04]  /*00e0*/  PRMT R0, R0, 0x7710, RZ ;  /* 0x0000771000007816 */ /* 0x000fc800000000ff */
[----:B------:R-:W-:-:S04]  /*00f0*/  IADD3 R0, PT, PT, R0, R11, RZ ;  /* 0x0000000b00007210 */ /* 0x000fc80007ffe0ff */
[----:B------:R-:W-:-:S05]  /*0100*/  LOP3.LUT R7, R0, 0xffff, RZ, 0xc0, !PT ;  /* 0x0000ffff00077812 */ /* 0x000fca00078ec0ff */
[----:B---3--:R-:W-:-:S06]  /*0110*/  IMAD.WIDE.U32 R4, R7, 0x8, R4 ;  /* 0x0000000807047825 */ /* 0x008fcc00078e0004 */
[----:B------:R-:W2:Y:S01]  /*0120*/  LDG.E.64 R4, desc[UR4][R4.64] ;  /* 0x0000000404047981 */ /* 0x000ea2000c1e1b00 */
[----:B----4-:R-:W-:Y:S01]  /*0130*/  IMAD.WIDE.U32 R8, R11, 0x8, R8 ;  /* 0x000000080b087825 */ /* 0x010fe200078e0008 */
[----:B--2---:R-:W-:-:S07]  /*0140*/  DADD R6, R2, -R4 ;  /* 0x0000000002067229 */ /* 0x004fce0000000804 */
[----:B------:R-:W-:Y:S01]  /*0150*/  STG.E.64 desc[UR4][R8.64], R6 ;  /* 0x0000000608007986 */ /* 0x000fe2000c101b04 */
[----:B------:R-:W-:Y:S05]  /*0160*/  EXIT ;  /* 0x000000000000794d */ /* 0x000fea0003800000 */
.L_x_0:
[----:B------:R-:W-:-:S00]  /*0170*/  BRA `(.L_x_0) ;  /* 0xfffffffc00fc7947 */ /* 0x000fc0000383ffff */
[----:B------:R-:W-:-:S00]  /*0180*/  NOP ;  /* 0x0000000000007918 */ /* 0x000fc00000000000 */
[----:B------:R-:W-:-:S00]  /*0190*/  NOP ;  /* 0x0000000000007918 */ /* 0x000fc00000000000 */
[----:B------:R-:W-:-:S00]  /*01a0*/  NOP ;  /* 0x0000000000007918 */ /* 0x000fc00000000000 */
[----:B------:R-:W-:-:S00]  /*01b0*/  NOP ;  /* 0x0000000000007918 */ /* 0x000fc00000000000 */
[----:B------:R-:W-:-:S00]  /*01c0*/  NOP ;  /* 0x0000000000007918 */ /* 0x000fc00000000000 */
[----:B------:R-:W-:-:S00]  /*01d0*/  NOP ;  /* 0x0000000000007918 */ /* 0x000fc00000000000 */
[----:B------:R-:W-:-:S00]  /*01e0*/  NOP ;  /* 0x0000000000007918 */ /* 0x000fc00000000000 */
[----:B------:R-:W-:-:S00]  /*01f0*/  NOP ;  /* 0x0000000000007918 */ /* 0x000fc00000000000 */
.L_x_1:


//--------------------- .nv.shared.reserved.0     --------------------------
	.section	.nv.shared.reserved.0,"aw",@nobits
	.weak		__nv_reservedSMEM_offset_0_alias
	.size		__nv_reservedSMEM_offset_0_alias, 0, 64
	.other		__nv_reservedSMEM_offset_0_alias,@"STO_CUDA_RESERVED_SHARED STV_DEFAULT"
__nv_reservedSMEM_offset_0_alias:
	.zero		0
	.zero		64


//--------------------- .nv.constant0._Z3subPdS_S_ --------------------------
	.section	.nv.constant0._Z3subPdS_S_,"a",@progbits
	.sectionflags	@""
	.align	4
.nv.constant0._Z3subPdS_S_:
	.zero		920


//--------------------- SYMBOLS --------------------------

	.type		.nv.reservedSmem.offset0,@object
	.size		.nv.reservedSmem.offset0,0x4
